	.headerflags	@"EF_CUDA_TEXMODE_UNIFIED EF_CUDA_64BIT_ADDRESS EF_CUDA_ACCELERATORS EF_CUDA_SM90 EF_CUDA_VIRTUAL_SM(EF_CUDA_SM90)"
	.elftype	@"ET_EXEC"


//--------------------- .nv.info                  --------------------------
	.section	.nv.info,"",@"SHT_CUDA_INFO"
	.align	4


	//----- nvinfo : EIATTR_REGCOUNT
	.align		4
        /*0000*/ 	.byte	0x04, 0x2f
        /*0002*/ 	.short	(.L_1 - .L_0)
	.align		4
.L_0:
        /*0004*/ 	.word	index@(triton_poi_fused_clone_2)
        /*0008*/ 	.word	0x0000000f


	//----- nvinfo : EIATTR_MIN_STACK_SIZE
	.align		4
.L_1:
        /*000c*/ 	.byte	0x04, 0x12
        /*000e*/ 	.short	(.L_3 - .L_2)
	.align		4
.L_2:
        /*0010*/ 	.word	index@(triton_poi_fused_clone_2)
        /*0014*/ 	.word	0x00000000


	//----- nvinfo : EIATTR_FRAME_SIZE
	.align		4
.L_3:
        /*0018*/ 	.byte	0x04, 0x11
        /*001a*/ 	.short	(.L_5 - .L_4)
	.align		4
.L_4:
        /*001c*/ 	.word	index@(triton_poi_fused_clone_2)
        /*0020*/ 	.word	0x00000000


	//----- nvinfo : EIATTR_MIN_STACK_SIZE
	.align		4
.L_5:
        /*0024*/ 	.byte	0x04, 0x12
        /*0026*/ 	.short	(.L_7 - .L_6)
	.align		4
.L_6:
        /*0028*/ 	.word	index@(triton_poi_fused_clone_2)
        /*002c*/ 	.word	0x00000000
.L_7:


//--------------------- .nv.info.triton_poi_fused_clone_2 --------------------------
	.section	.nv.info.triton_poi_fused_clone_2,"",@"SHT_CUDA_INFO"
	.sectionflags	@""
	.align	4


	//----- nvinfo : EIATTR_CUDA_API_VERSION
	.align		4
        /*0000*/ 	.byte	0x04, 0x37
        /*0002*/ 	.short	(.L_9 - .L_8)
.L_8:
        /*0004*/ 	.word	0x0000007c


	//----- nvinfo : EIATTR_KPARAM_INFO
	.align		4
.L_9:
        /*0008*/ 	.byte	0x04, 0x17
        /*000a*/ 	.short	(.L_11 - .L_10)
.L_10:
        /*000c*/ 	.word	0x00000000
        /*0010*/ 	.short	0x0002
        /*0012*/ 	.short	0x0010
        /*0014*/ 	.byte	0x00, 0xf0, 0x11, 0x00


	//----- nvinfo : EIATTR_KPARAM_INFO
	.align		4
.L_11:
        /*0018*/ 	.byte	0x04, 0x17
        /*001a*/ 	.short	(.L_13 - .L_12)
.L_12:
        /*001c*/ 	.word	0x00000000
        /*0020*/ 	.short	0x0001
        /*0022*/ 	.short	0x0008
        /*0024*/ 	.byte	0x00, 0xf4, 0x21, 0x00


	//----- nvinfo : EIATTR_KPARAM_INFO
	.align		4
.L_13:
        /*0028*/ 	.byte	0x04, 0x17
        /*002a*/ 	.short	(.L_15 - .L_14)
.L_14:
        /*002c*/ 	.word	0x00000000
        /*0030*/ 	.short	0x0000
        /*0032*/ 	.short	0x0000
        /*0034*/ 	.byte	0x00, 0xf4, 0x21, 0x00


	//----- nvinfo : EIATTR_SPARSE_MMA_MASK
	.align		4
.L_15:
        /*0038*/ 	.byte	0x03, 0x50
        /*003a*/ 	.short	0x0000


	//----- nvinfo : EIATTR_MAXREG_COUNT
	.align		4
        /*003c*/ 	.byte	0x03, 0x1b
        /*003e*/ 	.short	0x00ff


	//----- nvinfo : EIATTR_EXIT_INSTR_OFFSETS
	.align		4
        /*0040*/ 	.byte	0x04, 0x1c
        /*0042*/ 	.short	(.L_17 - .L_16)


	//   ....[0]....
.L_16:
        /*0044*/ 	.word	0x00000220


	//   ....[1]....
        /*0048*/ 	.word	0x00000250


	//----- nvinfo : EIATTR_REQNTID
	.align		4
.L_17:
        /*004c*/ 	.byte	0x04, 0x10
        /*004e*/ 	.short	(.L_19 - .L_18)
.L_18:
        /*0050*/ 	.word	0x00000080
        /*0054*/ 	.word	0x00000001
        /*0058*/ 	.word	0x00000001


	//----- nvinfo : EIATTR_CRS_STACK_SIZE
	.align		4
.L_19:
        /*005c*/ 	.byte	0x04, 0x1e
        /*005e*/ 	.short	(.L_21 - .L_20)
.L_20:
        /*0060*/ 	.word	0x00000000


	//----- nvinfo : EIATTR_CBANK_PARAM_SIZE
	.align		4
.L_21:
        /*0064*/ 	.byte	0x03, 0x19
        /*0066*/ 	.short	0x0014


	//----- nvinfo : EIATTR_PARAM_CBANK
	.align		4
        /*0068*/ 	.byte	0x04, 0x0a
        /*006a*/ 	.short	(.L_23 - .L_22)
	.align		4
.L_22:
        /*006c*/ 	.word	index@(.nv.constant0.triton_poi_fused_clone_2)
        /*0070*/ 	.short	0x0210
        /*0072*/ 	.short	0x0014


	//----- nvinfo : EIATTR_SW_WAR
	.align		4
.L_23:
        /*0074*/ 	.byte	0x04, 0x36
        /*0076*/ 	.short	(.L_25 - .L_24)
.L_24:
        /*0078*/ 	.word	0x00000008
.L_25:


//--------------------- .nv.callgraph             --------------------------
	.section	.nv.callgraph,"",@"SHT_CUDA_CALLGRAPH"
	.align	4
	.sectionentsize	8
	.align		4
        /*0000*/ 	.word	0x00000000
	.align		4
        /*0004*/ 	.word	0xffffffff
	.align		4
        /*0008*/ 	.word	0x00000000
	.align		4
        /*000c*/ 	.word	0xfffffffe
	.align		4
        /*0010*/ 	.word	0x00000000
	.align		4
        /*0014*/ 	.word	0xfffffffd
	.align		4
        /*0018*/ 	.word	0x00000000
	.align		4
        /*001c*/ 	.word	0xfffffffc


//--------------------- .text.triton_poi_fused_clone_2 --------------------------
	.section	.text.triton_poi_fused_clone_2,"ax",@progbits
	.align	128
        .global         triton_poi_fused_clone_2
        .type           triton_poi_fused_clone_2,@function
        .size           triton_poi_fused_clone_2,(.L_x_3 - triton_poi_fused_clone_2)
        .other          triton_poi_fused_clone_2,@"STO_CUDA_ENTRY STV_DEFAULT"
triton_poi_fused_clone_2:
.text.triton_poi_fused_clone_2:
[----:B------:R-:W0:Y:S02]  /*0000*/  LDC R1, c[0x0][0x28] ;  /* 0x00000a00ff017b82 */ /* 0x000e240000000800 */
[----:B------:R-:W1:Y:S01]  /*0010*/  S2R R0, SR_TID.X ;  /* 0x0000000000007919 */ /* 0x000e620000002100 */
[----:B------:R-:W2:Y:S01]  /*0020*/  LDC.64 R4, c[0x0][0x218] ;  /* 0x00008600ff047b82 */ /* 0x000ea20000000a00 */
[----:B------:R-:W-:Y:S01]  /*0030*/  ULDC.64 UR4, c[0x0][0x208] ;  /* 0x0000820000047ab9 */ /* 0x000fe20000000a00 */
[----:B------:R-:W-:Y:S01]  /*0040*/  BSSY B0, `(.L_x_0) ;  /* 0x000001d000007945 */ /* 0x000fe20003800000 */
[----:B------:R-:W3:Y:S01]  /*0050*/  S2R R7, SR_CTAID.X ;  /* 0x0000000000077919 */ /* 0x000ee20000002500 */
[----:B-1----:R-:W-:Y:S02]  /*0060*/  LOP3.LUT R0, R0, 0x7f, RZ, 0xc0, !PT ;  /* 0x0000007f00007812 */ /* 0x002fe400078ec0ff */
[----:B---3--:R-:W-:-:S03]  /*0070*/  SHF.R.S32.HI R2, RZ, 0x18, R7 ;  /* 0x00000018ff027819 */ /* 0x008fc60000011407 */
[----:B------:R-:W-:Y:S01]  /*0080*/  IMAD R7, R7, 0x80, R0 ;  /* 0x0000008007077824 */ /* 0x000fe200078e0200 */
[----:B------:R-:W-:-:S03]  /*0090*/  SGXT R0, R2, 0x1 ;  /* 0x000000010200781a */ /* 0x000fc60000000200 */
[C---:B--2---:R-:W-:Y:S01]  /*00a0*/  IMAD.WIDE R4, R7.reuse, 0x4, R4 ;  /* 0x0000000407047825 */ /* 0x044fe200078e0204 */
[----:B------:R-:W-:Y:S02]  /*00b0*/  ISETP.GE.AND P0, PT, R7, 0x100, PT ;  /* 0x000001000700780c */ /* 0x000fe40003f06270 */
[CC--:B------:R-:W-:Y:S02]  /*00c0*/  LEA.HI R2, R0.reuse, R7.reuse, RZ, 0x4 ;  /* 0x0000000700027211 */ /* 0x0c0fe400078f20ff */
[CC--:B------:R-:W-:Y:S02]  /*00d0*/  LEA.HI R6, R0.reuse, R7.reuse, RZ, 0x2 ;  /* 0x0000000700067211 */ /* 0x0c0fe400078f10ff */
[----:B------:R-:W-:Y:S02]  /*00e0*/  SHF.R.S32.HI R8, RZ, 0x4, R2 ;  /* 0x00000004ff087819 */ /* 0x000fe40000011402 */
[----:B------:R-:W1:Y:S01]  /*00f0*/  LDC.64 R2, c[0x0][0x210] ;  /* 0x00008400ff027b82 */ /* 0x000e620000000a00 */
[----:B------:R-:W-:-:S02]  /*0100*/  LEA.HI R0, R0, R7, RZ, 0x6 ;  /* 0x0000000700007211 */ /* 0x000fc400078f30ff */
[----:B------:R-:W-:Y:S02]  /*0110*/  SHF.R.S32.HI R9, RZ, 0x2, R6 ;  /* 0x00000002ff097819 */ /* 0x000fe40000011406 */
[----:B------:R-:W-:Y:S02]  /*0120*/  LEA.HI R10, R8, R8, RZ, 0x2 ;  /* 0x00000008080a7211 */ /* 0x000fe400078f10ff */
[----:B------:R-:W-:Y:S02]  /*0130*/  LOP3.LUT R12, R0, 0xffffffc0, RZ, 0xc0, !PT ;  /* 0xffffffc0000c7812 */ /* 0x000fe400078ec0ff */
[----:B------:R-:W-:Y:S02]  /*0140*/  LOP3.LUT R6, R6, 0xfffffffc, RZ, 0xc0, !PT ;  /* 0xfffffffc06067812 */ /* 0x000fe400078ec0ff */
[----:B------:R-:W-:Y:S02]  /*0150*/  LEA.HI R0, R9, R9, RZ, 0x2 ;  /* 0x0000000909007211 */ /* 0x000fe400078f10ff */
[----:B------:R-:W-:-:S02]  /*0160*/  LOP3.LUT R11, R10, 0x3ffffffc, RZ, 0xc0, !PT ;  /* 0x3ffffffc0a0b7812 */ /* 0x000fc400078ec0ff */
[----:B------:R-:W-:Y:S02]  /*0170*/  IADD3 R6, R12, R7, -R6 ;  /* 0x000000070c067210 */ /* 0x000fe40007ffe806 */
[----:B------:R-:W-:Y:S01]  /*0180*/  LOP3.LUT R0, R0, 0xffffffc, RZ, 0xc0, !PT ;  /* 0x0ffffffc00007812 */ /* 0x000fe200078ec0ff */
[----:B------:R-:W-:-:S04]  /*0190*/  IMAD.IADD R11, R8, 0x1, -R11 ;  /* 0x00000001080b7824 */ /* 0x000fc800078e0a0b */
[----:B------:R-:W-:Y:S02]  /*01a0*/  IMAD.IADD R0, R9, 0x1, -R0 ;  /* 0x0000000109007824 */ /* 0x000fe400078e0a00 */
[----:B------:R-:W-:-:S04]  /*01b0*/  IMAD R11, R11, 0x4, R6 ;  /* 0x000000040b0b7824 */ /* 0x000fc800078e0206 */
[----:B------:R-:W-:Y:S02]  /*01c0*/  IMAD R11, R0, 0x10, R11 ;  /* 0x00000010000b7824 */ /* 0x000fe400078e020b */
[----:B------:R-:W-:Y:S02]  /*01d0*/  IMAD.MOV.U32 R0, RZ, RZ, RZ ;  /* 0x000000ffff007224 */ /* 0x000fe400078e00ff */
[----:B-1----:R-:W-:Y:S01]  /*01e0*/  IMAD.WIDE R2, R11, 0x4, R2 ;  /* 0x000000040b027825 */ /* 0x002fe200078e0202 */
[----:B------:R-:W-:Y:S06]  /*01f0*/  @P0 BRA `(.L_x_1) ;  /* 0x0000000000040947 */ /* 0x000fec0003800000 */
[----:B------:R1:W5:Y:S02]  /*0200*/  LDG.E R0, desc[UR4][R2.64] ;  /* 0x0000000402007981 */ /* 0x000364000c1e1900 */
.L_x_1:
[----:B------:R-:W-:Y:S05]  /*0210*/  BSYNC B0 ;  /* 0x0000000000007941 */ /* 0x000fea0003800000 */
.L_x_0:
[----:B------:R-:W-:Y:S05]  /*0220*/  @P0 EXIT ;  /* 0x000000000000094d */ /* 0x000fea0003800000 */
[----:B-1---5:R-:W-:-:S05]  /*0230*/  FMUL R3, R0, 0.25 ;  /* 0x3e80000000037820 */ /* 0x022fca0000400000 */
[----:B------:R-:W-:Y:S01]  /*0240*/  STG.E desc[UR4][R4.64], R3 ;  /* 0x0000000304007986 */ /* 0x000fe2000c101904 */
[----:B------:R-:W-:Y:S05]  /*0250*/  EXIT ;  /* 0x000000000000794d */ /* 0x000fea0003800000 */
.L_x_2:
[----:B------:R-:W-:-:S00]  /*0260*/  BRA `(.L_x_2) ;  /* 0xfffffffc00fc7947 */ /* 0x000fc0000383ffff */
[----:B------:R-:W-:-:S00]  /*0270*/  NOP ;  /* 0x0000000000007918 */ /* 0x000fc00000000000 */
        /* <DEDUP_REMOVED lines=8> */
.L_x_3:


//--------------------- .nv.constant0.triton_poi_fused_clone_2 --------------------------
	.section	.nv.constant0.triton_poi_fused_clone_2,"a",@progbits
	.sectionflags	@""
	.align	4
.nv.constant0.triton_poi_fused_clone_2:
	.zero		548
